//
// Generated by NVIDIA NVVM Compiler
//
// Compiler Build ID: CL-36424714
// Cuda compilation tools, release 13.0, V13.0.88
// Based on NVVM 20.0.0
//

.version 9.0
.target sm_100
.address_size 64

	// .globl	_Z18kernel_deformationPfyS_S_S_iii

.visible .entry _Z18kernel_deformationPfyS_S_S_iii(
	.param .u64 .ptr .align 1 _Z18kernel_deformationPfyS_S_S_iii_param_0,
	.param .u64 _Z18kernel_deformationPfyS_S_S_iii_param_1,
	.param .u64 .ptr .align 1 _Z18kernel_deformationPfyS_S_S_iii_param_2,
	.param .u64 .ptr .align 1 _Z18kernel_deformationPfyS_S_S_iii_param_3,
	.param .u64 .ptr .align 1 _Z18kernel_deformationPfyS_S_S_iii_param_4,
	.param .u32 _Z18kernel_deformationPfyS_S_S_iii_param_5,
	.param .u32 _Z18kernel_deformationPfyS_S_S_iii_param_6,
	.param .u32 _Z18kernel_deformationPfyS_S_S_iii_param_7
)
{
	.reg .pred 	%p<6>;
	.reg .b32 	%r<20>;
	.reg .b32 	%f<17>;
	.reg .b64 	%rd<15>;

	ld.param.u64 	%rd1, [_Z18kernel_deformationPfyS_S_S_iii_param_0];
	ld.param.u64 	%rd2, [_Z18kernel_deformationPfyS_S_S_iii_param_1];
	ld.param.u64 	%rd3, [_Z18kernel_deformationPfyS_S_S_iii_param_2];
	ld.param.u64 	%rd4, [_Z18kernel_deformationPfyS_S_S_iii_param_3];
	ld.param.u64 	%rd5, [_Z18kernel_deformationPfyS_S_S_iii_param_4];
	ld.param.u32 	%r4, [_Z18kernel_deformationPfyS_S_S_iii_param_5];
	ld.param.u32 	%r6, [_Z18kernel_deformationPfyS_S_S_iii_param_6];
	ld.param.u32 	%r7, [_Z18kernel_deformationPfyS_S_S_iii_param_7];
	mov.u32 	%r8, %ctaid.x;
	shl.b32 	%r9, %r8, 4;
	mov.u32 	%r10, %tid.x;
	add.s32 	%r1, %r9, %r10;
	mov.u32 	%r11, %ctaid.y;
	shl.b32 	%r12, %r11, 4;
	mov.u32 	%r13, %tid.y;
	add.s32 	%r14, %r12, %r13;
	mov.u32 	%r15, %ctaid.z;
	shl.b32 	%r16, %r15, 2;
	mov.u32 	%r17, %tid.z;
	add.s32 	%r3, %r16, %r17;
	setp.ge.s32 	%p1, %r1, %r4;
	setp.ge.s32 	%p2, %r14, %r6;
	or.pred  	%p3, %p1, %p2;
	setp.ge.s32 	%p4, %r3, %r7;
	or.pred  	%p5, %p3, %p4;
	@%p5 bra 	$L__BB0_2;
	cvta.to.global.u64 	%rd6, %rd4;
	cvta.to.global.u64 	%rd7, %rd3;
	cvta.to.global.u64 	%rd8, %rd5;
	cvta.to.global.u64 	%rd9, %rd1;
	mad.lo.s32 	%r18, %r4, %r3, %r1;
	mad.lo.s32 	%r19, %r18, %r6, %r14;
	cvt.rn.f32.u32 	%f1, %r14;
	add.f32 	%f2, %f1, 0f3F000000;
	mul.wide.s32 	%rd10, %r19, 4;
	add.s64 	%rd11, %rd6, %rd10;
	ld.global.f32 	%f3, [%rd11];
	add.f32 	%f4, %f2, %f3;
	cvt.rn.f32.s32 	%f5, %r1;
	add.f32 	%f6, %f5, 0f3F000000;
	add.s64 	%rd12, %rd7, %rd10;
	ld.global.f32 	%f7, [%rd12];
	add.f32 	%f8, %f6, %f7;
	cvt.rn.f32.u32 	%f9, %r3;
	add.f32 	%f10, %f9, 0f3F000000;
	add.s64 	%rd13, %rd8, %rd10;
	ld.global.f32 	%f11, [%rd13];
	add.f32 	%f12, %f10, %f11;
	tex.3d.v4.f32.f32 	{%f13, %f14, %f15, %f16}, [%rd2, {%f4, %f8, %f12, %f12}];
	add.s64 	%rd14, %rd9, %rd10;
	st.global.f32 	[%rd14], %f13;
$L__BB0_2:
	ret;

}


// ===== COMPILED SASS (sm_100) =====

	.target	sm_100

	.elftype	@"ET_EXEC"


//--------------------- .note.nv.tkinfo           --------------------------
	.section	.note.nv.tkinfo,"",@"SHT_NOTE"
	.sectionflags	@"SHF_NOTE_NV_TKINFO"
	.tkinfo
        /*0018*/ 	.word	0x00000002
        /*0030*/ 	.string	""
        /*0030*/ 	.string	"ptxas"
        /*0030*/ 	.string	"Cuda compilation tools, release 13.0, V13.0.88"
        /*0030*/ 	.string	"Build cuda_13.0.r13.0/compiler.36424714_0"
        /*0030*/ 	.string	"-arch sm_100 -m 64 "



//--------------------- .note.nv.cuinfo           --------------------------
	.section	.note.nv.cuinfo,"",@"SHT_NOTE"
	.sectionflags	@"SHF_NOTE_NV_CUINFO"
        /*0018*/ 	.short	0x0002
        /*001a*/ 	.short	0x0064
        /*001c*/ 	.short	0x0082
	.zero		2


//--------------------- .nv.info                  --------------------------
	.section	.nv.info,"",@"SHT_CUDA_INFO"
	.align	4


	//----- nvinfo : EIATTR_REGCOUNT
	.align		4
        /*0000*/ 	.byte	0x04, 0x2f
        /*0002*/ 	.short	(.L_1 - .L_0)
	.align		4
.L_0:
        /*0004*/ 	.word	index@(_Z18kernel_deformationPfyS_S_S_iii)
        /*0008*/ 	.word	0x0000000e


	//----- nvinfo : EIATTR_FRAME_SIZE
	.align		4
.L_1:
        /*000c*/ 	.byte	0x04, 0x11
        /*000e*/ 	.short	(.L_3 - .L_2)
	.align		4
.L_2:
        /*0010*/ 	.word	index@(_Z18kernel_deformationPfyS_S_S_iii)
        /*0014*/ 	.word	0x00000000


	//----- nvinfo : EIATTR_MIN_STACK_SIZE
	.align		4
.L_3:
        /*0018*/ 	.byte	0x04, 0x12
        /*001a*/ 	.short	(.L_5 - .L_4)
	.align		4
.L_4:
        /*001c*/ 	.word	index@(_Z18kernel_deformationPfyS_S_S_iii)
        /*0020*/ 	.word	0x00000000
.L_5:


//--------------------- .nv.compat                --------------------------
	.section	.nv.compat,"",@"SHT_CUDA_COMPAT_INFO"
	.align	4
        /*0000*/ 	.byte	0x02, 0x09, 0x00, 0x00, 0x02, 0x02, 0x02, 0x00, 0x02, 0x05, 0x05, 0x00, 0x03, 0x07, 0x01, 0x01
        /*0010*/ 	.byte	0x02, 0x03, 0x00, 0x00, 0x02, 0x06, 0x01, 0x00, 0x04, 0x0b, 0x08, 0x00, 0x09, 0x00, 0x00, 0x00
        /*0020*/ 	.byte	0x00, 0x00, 0x00, 0x00


//--------------------- .nv.info._Z18kernel_deformationPfyS_S_S_iii --------------------------
	.section	.nv.info._Z18kernel_deformationPfyS_S_S_iii,"",@"SHT_CUDA_INFO"
	.sectionflags	@""
	.align	4


	//----- nvinfo : EIATTR_CUDA_API_VERSION
	.align		4
        /*0000*/ 	.byte	0x04, 0x37
        /*0002*/ 	.short	(.L_7 - .L_6)
.L_6:
        /*0004*/ 	.word	0x00000082


	//----- nvinfo : EIATTR_KPARAM_INFO
	.align		4
.L_7:
        /*0008*/ 	.byte	0x04, 0x17
        /*000a*/ 	.short	(.L_9 - .L_8)
.L_8:
        /*000c*/ 	.word	0x00000000
        /*0010*/ 	.short	0x0007
        /*0012*/ 	.short	0x0030
        /*0014*/ 	.byte	0x00, 0xf0, 0x11, 0x00


	//----- nvinfo : EIATTR_KPARAM_INFO
	.align		4
.L_9:
        /*0018*/ 	.byte	0x04, 0x17
        /*001a*/ 	.short	(.L_11 - .L_10)
.L_10:
        /*001c*/ 	.word	0x00000000
        /*0020*/ 	.short	0x0006
        /*0022*/ 	.short	0x002c
        /*0024*/ 	.byte	0x00, 0xf0, 0x11, 0x00


	//----- nvinfo : EIATTR_KPARAM_INFO
	.align		4
.L_11:
        /*0028*/ 	.byte	0x04, 0x17
        /*002a*/ 	.short	(.L_13 - .L_12)
.L_12:
        /*002c*/ 	.word	0x00000000
        /*0030*/ 	.short	0x0005
        /*0032*/ 	.short	0x0028
        /*0034*/ 	.byte	0x00, 0xf0, 0x11, 0x00


	//----- nvinfo : EIATTR_KPARAM_INFO
	.align		4
.L_13:
        /*0038*/ 	.byte	0x04, 0x17
        /*003a*/ 	.short	(.L_15 - .L_14)
.L_14:
        /*003c*/ 	.word	0x00000000
        /*0040*/ 	.short	0x0004
        /*0042*/ 	.short	0x0020
        /*0044*/ 	.byte	0x00, 0xf5, 0x21, 0x00


	//----- nvinfo : EIATTR_KPARAM_INFO
	.align		4
.L_15:
        /*0048*/ 	.byte	0x04, 0x17
        /*004a*/ 	.short	(.L_17 - .L_16)
.L_16:
        /*004c*/ 	.word	0x00000000
        /*0050*/ 	.short	0x0003
        /*0052*/ 	.short	0x0018
        /*0054*/ 	.byte	0x00, 0xf5, 0x21, 0x00


	//----- nvinfo : EIATTR_KPARAM_INFO
	.align		4
.L_17:
        /*0058*/ 	.byte	0x04, 0x17
        /*005a*/ 	.short	(.L_19 - .L_18)
.L_18:
        /*005c*/ 	.word	0x00000000
        /*0060*/ 	.short	0x0002
        /*0062*/ 	.short	0x0010
        /*0064*/ 	.byte	0x00, 0xf5, 0x21, 0x00


	//----- nvinfo : EIATTR_KPARAM_INFO
	.align		4
.L_19:
        /*0068*/ 	.byte	0x04, 0x17
        /*006a*/ 	.short	(.L_21 - .L_20)
.L_20:
        /*006c*/ 	.word	0x00000000
        /*0070*/ 	.short	0x0001
        /*0072*/ 	.short	0x0008
        /*0074*/ 	.byte	0x00, 0xf0, 0x21, 0x00


	//----- nvinfo : EIATTR_KPARAM_INFO
	.align		4
.L_21:
        /*0078*/ 	.byte	0x04, 0x17
        /*007a*/ 	.short	(.L_23 - .L_22)
.L_22:
        /*007c*/ 	.word	0x00000000
        /*0080*/ 	.short	0x0000
        /*0082*/ 	.short	0x0000
        /*0084*/ 	.byte	0x00, 0xf5, 0x21, 0x00


	//----- nvinfo : EIATTR_SPARSE_MMA_MASK
	.align		4
.L_23:
        /*0088*/ 	.byte	0x03, 0x50
        /*008a*/ 	.short	0x0000


	//----- nvinfo : EIATTR_MAXREG_COUNT
	.align		4
        /*008c*/ 	.byte	0x03, 0x1b
        /*008e*/ 	.short	0x00ff


	//----- nvinfo : EIATTR_MERCURY_ISA_VERSION
	.align		4
        /*0090*/ 	.byte	0x03, 0x5f
        /*0092*/ 	.short	0x0101


	//----- nvinfo : EIATTR_VRC_CTA_INIT_COUNT
	.align		4
        /*0094*/ 	.byte	0x02, 0x4a
	.zero		1
	.zero		1


	//----- nvinfo : EIATTR_EXIT_INSTR_OFFSETS
	.align		4
        /*0098*/ 	.byte	0x04, 0x1c
        /*009a*/ 	.short	(.L_25 - .L_24)


	//   ....[0]....
.L_24:
        /*009c*/ 	.word	0x000000f0


	//   ....[1]....
        /*00a0*/ 	.word	0x000002c0


	//----- nvinfo : EIATTR_CBANK_PARAM_SIZE
	.align		4
.L_25:
        /*00a4*/ 	.byte	0x03, 0x19
        /*00a6*/ 	.short	0x0034


	//----- nvinfo : EIATTR_PARAM_CBANK
	.align		4
        /*00a8*/ 	.byte	0x04, 0x0a
        /*00aa*/ 	.short	(.L_27 - .L_26)
	.align		4
.L_26:
        /*00ac*/ 	.word	index@(.nv.constant0._Z18kernel_deformationPfyS_S_S_iii)
        /*00b0*/ 	.short	0x0380
        /*00b2*/ 	.short	0x0034


	//----- nvinfo : EIATTR_SW_WAR
	.align		4
.L_27:
        /*00b4*/ 	.byte	0x04, 0x36
        /*00b6*/ 	.short	(.L_29 - .L_28)
.L_28:
        /*00b8*/ 	.word	0x00000008
.L_29:


//--------------------- .nv.callgraph             --------------------------
	.section	.nv.callgraph,"",@"SHT_CUDA_CALLGRAPH"
	.align	4
	.sectionentsize	8
	.align		4
        /*0000*/ 	.word	0x00000000
	.align		4
        /*0004*/ 	.word	0xffffffff
	.align		4
        /*0008*/ 	.word	0x00000000
	.align		4
        /*000c*/ 	.word	0xfffffffe
	.align		4
        /*0010*/ 	.word	0x00000000
	.align		4
        /*0014*/ 	.word	0xfffffffd
	.align		4
        /*0018*/ 	.word	0x00000000
	.align		4
        /*001c*/ 	.word	0xfffffffc


//--------------------- .text._Z18kernel_deformationPfyS_S_S_iii --------------------------
	.section	.text._Z18kernel_deformationPfyS_S_S_iii,"ax",@progbits
	.align	128
        .global         _Z18kernel_deformationPfyS_S_S_iii
        .type           _Z18kernel_deformationPfyS_S_S_iii,@function
        .size           _Z18kernel_deformationPfyS_S_S_iii,(.L_x_1 - _Z18kernel_deformationPfyS_S_S_iii)
        .other          _Z18kernel_deformationPfyS_S_S_iii,@"STO_CUDA_ENTRY STV_DEFAULT"
_Z18kernel_deformationPfyS_S_S_iii:
.text._Z18kernel_deformationPfyS_S_S_iii:
[----:B------:R-:W-:Y:S01]  /*0000*/  LDC R1, c[0x0][0x37c] ;  /* 0x0000df00ff017b82 */ /* 0x000fe20000000800 */
[----:B------:R-:W0:Y:S01]  /*0010*/  S2R R5, SR_CTAID.Y ;  /* 0x0000000000057919 */ /* 0x000e220000002600 */
[----:B------:R-:W1:Y:S01]  /*0020*/  LDCU.64 UR8, c[0x0][0x3a8] ;  /* 0x00007500ff0877ac */ /* 0x000e620008000a00 */
[----:B------:R-:W0:Y:S01]  /*0030*/  S2R R0, SR_TID.Y ;  /* 0x0000000000007919 */ /* 0x000e220000002200 */
[----:B------:R-:W2:Y:S01]  /*0040*/  LDCU UR4, c[0x0][0x3b0] ;  /* 0x00007600ff0477ac */ /* 0x000ea20008000800 */
[----:B------:R-:W3:Y:S01]  /*0050*/  S2R R4, SR_CTAID.X ;  /* 0x0000000000047919 */ /* 0x000ee20000002500 */
[----:B------:R-:W3:Y:S01]  /*0060*/  S2R R3, SR_TID.X ;  /* 0x0000000000037919 */ /* 0x000ee20000002100 */
[----:B------:R-:W4:Y:S01]  /*0070*/  S2R R11, SR_CTAID.Z ;  /* 0x00000000000b7919 */ /* 0x000f220000002700 */
[----:B------:R-:W4:Y:S01]  /*0080*/  S2R R2, SR_TID.Z ;  /* 0x0000000000027919 */ /* 0x000f220000002300 */
[----:B0-----:R-:W-:-:S04]  /*0090*/  LEA R5, R5, R0, 0x4 ;  /* 0x0000000005057211 */ /* 0x001fc800078e20ff */
[----:B-1----:R-:W-:Y:S02]  /*00a0*/  ISETP.GE.AND P0, PT, R5, UR9, PT ;  /* 0x0000000905007c0c */ /* 0x002fe4000bf06270 */
[----:B---3--:R-:W-:-:S04]  /*00b0*/  LEA R4, R4, R3, 0x4 ;  /* 0x0000000304047211 */ /* 0x008fc800078e20ff */
[----:B------:R-:W-:Y:S02]  /*00c0*/  ISETP.GE.OR P0, PT, R4, UR8, P0 ;  /* 0x0000000804007c0c */ /* 0x000fe40008706670 */
[----:B----4-:R-:W-:-:S04]  /*00d0*/  LEA R11, R11, R2, 0x2 ;  /* 0x000000020b0b7211 */ /* 0x010fc800078e10ff */
[----:B--2---:R-:W-:-:S13]  /*00e0*/  ISETP.GE.OR P0, PT, R11, UR4, P0 ;  /* 0x000000040b007c0c */ /* 0x004fda0008706670 */
[----:B------:R-:W-:Y:S05]  /*00f0*/  @P0 EXIT ;  /* 0x000000000000094d */ /* 0x000fea0003800000 */
[----:B------:R-:W0:Y:S01]  /*0100*/  LDC.64 R6, c[0x0][0x390] ;  /* 0x0000e400ff067b82 */ /* 0x000e220000000a00 */
[----:B------:R-:W1:Y:S01]  /*0110*/  LDCU.64 UR6, c[0x0][0x358] ;  /* 0x00006b00ff0677ac */ /* 0x000e620008000a00 */
[----:B------:R-:W-:-:S04]  /*0120*/  IMAD R0, R11, UR8, R4 ;  /* 0x000000080b007c24 */ /* 0x000fc8000f8e0204 */
[----:B------:R-:W-:Y:S02]  /*0130*/  IMAD R0, R0, UR9, R5 ;  /* 0x0000000900007c24 */ /* 0x000fe4000f8e0205 */
[----:B------:R-:W2:Y:S08]  /*0140*/  LDC.64 R2, c[0x0][0x398] ;  /* 0x0000e600ff027b82 */ /* 0x000eb00000000a00 */
[----:B------:R-:W3:Y:S01]  /*0150*/  LDC.64 R8, c[0x0][0x3a0] ;  /* 0x0000e800ff087b82 */ /* 0x000ee20000000a00 */
[----:B0-----:R-:W-:-:S06]  /*0160*/  IMAD.WIDE R6, R0, 0x4, R6 ;  /* 0x0000000400067825 */ /* 0x001fcc00078e0206 */
[----:B-1----:R0:W4:Y:S01]  /*0170*/  LDG.E R6, desc[UR6][R6.64] ;  /* 0x0000000606067981 */ /* 0x002122000c1e1900 */
[----:B--2---:R-:W-:-:S06]  /*0180*/  IMAD.WIDE R2, R0, 0x4, R2 ;  /* 0x0000000400027825 */ /* 0x004fcc00078e0202 */
[----:B------:R-:W2:Y:S01]  /*0190*/  LDG.E R3, desc[UR6][R2.64] ;  /* 0x0000000602037981 */ /* 0x000ea2000c1e1900 */
[----:B---3--:R-:W-:-:S06]  /*01a0*/  IMAD.WIDE R8, R0, 0x4, R8 ;  /* 0x0000000400087825 */ /* 0x008fcc00078e0208 */
[----:B------:R-:W3:Y:S01]  /*01b0*/  LDG.E R8, desc[UR6][R8.64] ;  /* 0x0000000608087981 */ /* 0x000ee2000c1e1900 */
[----:B------:R-:W1:Y:S01]  /*01c0*/  LDCU UR4, c[0x0][0x388] ;  /* 0x00007100ff0477ac */ /* 0x000e620008000800 */
[----:B------:R-:W-:Y:S02]  /*01d0*/  I2FP.F32.U32 R5, R5 ;  /* 0x0000000500057245 */ /* 0x000fe40000201000 */
[----:B------:R-:W-:Y:S02]  /*01e0*/  I2FP.F32.S32 R10, R4 ;  /* 0x00000004000a7245 */ /* 0x000fe40000201400 */
[----:B------:R-:W-:Y:S01]  /*01f0*/  I2FP.F32.U32 R11, R11 ;  /* 0x0000000b000b7245 */ /* 0x000fe20000201000 */
[----:B------:R-:W-:Y:S02]  /*0200*/  FADD R4, R5, 0.5 ;  /* 0x3f00000005047421 */ /* 0x000fe40000000000 */
[----:B------:R-:W-:Y:S02]  /*0210*/  FADD R5, R10, 0.5 ;  /* 0x3f0000000a057421 */ /* 0x000fe40000000000 */
[----:B------:R-:W-:Y:S01]  /*0220*/  FADD R11, R11, 0.5 ;  /* 0x3f0000000b0b7421 */ /* 0x000fe20000000000 */
[----:B0-----:R-:W-:Y:S01]  /*0230*/  HFMA2 R7, -RZ, RZ, -3, 0 ;  /* 0xc2000000ff077431 */ /* 0x001fe200000001ff */
[----:B------:R-:W-:Y:S01]  /*0240*/  UMOV UR5, URZ ;  /* 0x000000ff00057c82 */ /* 0x000fe20008000000 */
[----:B----4-:R-:W-:Y:S01]  /*0250*/  FADD R5, R5, R6 ;  /* 0x0000000605057221 */ /* 0x010fe20000000000 */
[----:B--2---:R-:W-:Y:S01]  /*0260*/  FADD R4, R4, R3 ;  /* 0x0000000304047221 */ /* 0x004fe20000000000 */
[----:B---3--:R-:W-:-:S04]  /*0270*/  FADD R6, R11, R8 ;  /* 0x000000080b067221 */ /* 0x008fc80000000000 */
[----:B-1----:R-:W5:Y:S01]  /*0280*/  TEX.LL RZ, R5, R4, R7, UR4, 3D, 0x1 ;  /* 0x48ff040704057f60 */ /* 0x002f6200089e01ff */
[----:B------:R-:W0:Y:S02]  /*0290*/  LDC.64 R2, c[0x0][0x380] ;  /* 0x0000e000ff027b82 */ /* 0x000e240000000a00 */
[----:B0-----:R-:W-:-:S05]  /*02a0*/  IMAD.WIDE R2, R0, 0x4, R2 ;  /* 0x0000000400027825 */ /* 0x001fca00078e0202 */
[----:B-----5:R-:W-:Y:S01]  /*02b0*/  STG.E desc[UR6][R2.64], R5 ;  /* 0x0000000502007986 */ /* 0x020fe2000c101906 */
[----:B------:R-:W-:Y:S05]  /*02c0*/  EXIT ;  /* 0x000000000000794d */ /* 0x000fea0003800000 */
.L_x_0:
[----:B------:R-:W-:-:S00]  /*02d0*/  BRA `(.L_x_0) ;  /* 0xfffffffc00fc7947 */ /* 0x000fc0000383ffff */
[----:B------:R-:W-:-:S00]  /*02e0*/  NOP ;  /* 0x0000000000007918 */ /* 0x000fc00000000000 */
        /* <DEDUP_REMOVED lines=9> */
.L_x_1:


//--------------------- .nv.shared.reserved.0     --------------------------
	.section	.nv.shared.reserved.0,"aw",@nobits
	.weak		__nv_reservedSMEM_offset_0_alias
	.size		__nv_reservedSMEM_offset_0_alias, 0, 64
	.other		__nv_reservedSMEM_offset_0_alias,@"STO_CUDA_RESERVED_SHARED STV_DEFAULT"
__nv_reservedSMEM_offset_0_alias:
	.zero		0
	.zero		64


//--------------------- .nv.constant0._Z18kernel_deformationPfyS_S_S_iii --------------------------
	.section	.nv.constant0._Z18kernel_deformationPfyS_S_S_iii,"a",@progbits
	.sectionflags	@""
	.align	4
.nv.constant0._Z18kernel_deformationPfyS_S_S_iii:
	.zero		948


//--------------------- SYMBOLS --------------------------

	.type		.nv.reservedSmem.offset0,@object
	.size		.nv.reservedSmem.offset0,0x4
